	.headerflags	@"EF_CUDA_TEXMODE_UNIFIED EF_CUDA_64BIT_ADDRESS EF_CUDA_ACCELERATORS EF_CUDA_SM90 EF_CUDA_VIRTUAL_SM(EF_CUDA_SM90)"
	.elftype	@"ET_EXEC"


//--------------------- .nv.info                  --------------------------
	.section	.nv.info,"",@"SHT_CUDA_INFO"
	.align	4


	//----- nvinfo : EIATTR_REGCOUNT
	.align		4
        /*0000*/ 	.byte	0x04, 0x2f
        /*0002*/ 	.short	(.L_1 - .L_0)
	.align		4
.L_0:
        /*0004*/ 	.word	index@(triton_poi_fused_add_native_layer_norm_0)
        /*0008*/ 	.word	0x00000014


	//----- nvinfo : EIATTR_MIN_STACK_SIZE
	.align		4
.L_1:
        /*000c*/ 	.byte	0x04, 0x12
        /*000e*/ 	.short	(.L_3 - .L_2)
	.align		4
.L_2:
        /*0010*/ 	.word	index@(triton_poi_fused_add_native_layer_norm_0)
        /*0014*/ 	.word	0x00000000


	//----- nvinfo : EIATTR_FRAME_SIZE
	.align		4
.L_3:
        /*0018*/ 	.byte	0x04, 0x11
        /*001a*/ 	.short	(.L_5 - .L_4)
	.align		4
.L_4:
        /*001c*/ 	.word	index@(triton_poi_fused_add_native_layer_norm_0)
        /*0020*/ 	.word	0x00000000


	//----- nvinfo : EIATTR_MIN_STACK_SIZE
	.align		4
.L_5:
        /*0024*/ 	.byte	0x04, 0x12
        /*0026*/ 	.short	(.L_7 - .L_6)
	.align		4
.L_6:
        /*0028*/ 	.word	index@(triton_poi_fused_add_native_layer_norm_0)
        /*002c*/ 	.word	0x00000000
.L_7:


//--------------------- .nv.info.triton_poi_fused_add_native_layer_norm_0 --------------------------
	.section	.nv.info.triton_poi_fused_add_native_layer_norm_0,"",@"SHT_CUDA_INFO"
	.sectionflags	@""
	.align	4


	//----- nvinfo : EIATTR_CUDA_API_VERSION
	.align		4
        /*0000*/ 	.byte	0x04, 0x37
        /*0002*/ 	.short	(.L_9 - .L_8)
.L_8:
        /*0004*/ 	.word	0x0000007c


	//----- nvinfo : EIATTR_KPARAM_INFO
	.align		4
.L_9:
        /*0008*/ 	.byte	0x04, 0x17
        /*000a*/ 	.short	(.L_11 - .L_10)
.L_10:
        /*000c*/ 	.word	0x00000000
        /*0010*/ 	.short	0x0004
        /*0012*/ 	.short	0x0020
        /*0014*/ 	.byte	0x00, 0xf0, 0x11, 0x00


	//----- nvinfo : EIATTR_KPARAM_INFO
	.align		4
.L_11:
        /*0018*/ 	.byte	0x04, 0x17
        /*001a*/ 	.short	(.L_13 - .L_12)
.L_12:
        /*001c*/ 	.word	0x00000000
        /*0020*/ 	.short	0x0003
        /*0022*/ 	.short	0x0018
        /*0024*/ 	.byte	0x00, 0xf4, 0x21, 0x00


	//----- nvinfo : EIATTR_KPARAM_INFO
	.align		4
.L_13:
        /*0028*/ 	.byte	0x04, 0x17
        /*002a*/ 	.short	(.L_15 - .L_14)
.L_14:
        /*002c*/ 	.word	0x00000000
        /*0030*/ 	.short	0x0002
        /*0032*/ 	.short	0x0010
        /*0034*/ 	.byte	0x00, 0xf4, 0x21, 0x00


	//----- nvinfo : EIATTR_KPARAM_INFO
	.align		4
.L_15:
        /*0038*/ 	.byte	0x04, 0x17
        /*003a*/ 	.short	(.L_17 - .L_16)
.L_16:
        /*003c*/ 	.word	0x00000000
        /*0040*/ 	.short	0x0001
        /*0042*/ 	.short	0x0008
        /*0044*/ 	.byte	0x00, 0xf4, 0x21, 0x00


	//----- nvinfo : EIATTR_KPARAM_INFO
	.align		4
.L_17:
        /*0048*/ 	.byte	0x04, 0x17
        /*004a*/ 	.short	(.L_19 - .L_18)
.L_18:
        /*004c*/ 	.word	0x00000000
        /*0050*/ 	.short	0x0000
        /*0052*/ 	.short	0x0000
        /*0054*/ 	.byte	0x00, 0xf4, 0x21, 0x00


	//----- nvinfo : EIATTR_SPARSE_MMA_MASK
	.align		4
.L_19:
        /*0058*/ 	.byte	0x03, 0x50
        /*005a*/ 	.short	0x0000


	//----- nvinfo : EIATTR_MAXREG_COUNT
	.align		4
        /*005c*/ 	.byte	0x03, 0x1b
        /*005e*/ 	.short	0x00ff


	//----- nvinfo : EIATTR_EXIT_INSTR_OFFSETS
	.align		4
        /*0060*/ 	.byte	0x04, 0x1c
        /*0062*/ 	.short	(.L_21 - .L_20)


	//   ....[0]....
.L_20:
        /*0064*/ 	.word	0x00000310


	//   ....[1]....
        /*0068*/ 	.word	0x00000340


	//----- nvinfo : EIATTR_REQNTID
	.align		4
.L_21:
        /*006c*/ 	.byte	0x04, 0x10
        /*006e*/ 	.short	(.L_23 - .L_22)
.L_22:
        /*0070*/ 	.word	0x00000020
        /*0074*/ 	.word	0x00000001
        /*0078*/ 	.word	0x00000001


	//----- nvinfo : EIATTR_CBANK_PARAM_SIZE
	.align		4
.L_23:
        /*007c*/ 	.byte	0x03, 0x19
        /*007e*/ 	.short	0x0024


	//----- nvinfo : EIATTR_PARAM_CBANK
	.align		4
        /*0080*/ 	.byte	0x04, 0x0a
        /*0082*/ 	.short	(.L_25 - .L_24)
	.align		4
.L_24:
        /*0084*/ 	.word	index@(.nv.constant0.triton_poi_fused_add_native_layer_norm_0)
        /*0088*/ 	.short	0x0210
        /*008a*/ 	.short	0x0024


	//----- nvinfo : EIATTR_SW_WAR
	.align		4
.L_25:
        /*008c*/ 	.byte	0x04, 0x36
        /*008e*/ 	.short	(.L_27 - .L_26)
.L_26:
        /*0090*/ 	.word	0x00000008
.L_27:


//--------------------- .nv.callgraph             --------------------------
	.section	.nv.callgraph,"",@"SHT_CUDA_CALLGRAPH"
	.align	4
	.sectionentsize	8
	.align		4
        /*0000*/ 	.word	0x00000000
	.align		4
        /*0004*/ 	.word	0xffffffff
	.align		4
        /*0008*/ 	.word	0x00000000
	.align		4
        /*000c*/ 	.word	0xfffffffe
	.align		4
        /*0010*/ 	.word	0x00000000
	.align		4
        /*0014*/ 	.word	0xfffffffd
	.align		4
        /*0018*/ 	.word	0x00000000
	.align		4
        /*001c*/ 	.word	0xfffffffc


//--------------------- .text.triton_poi_fused_add_native_layer_norm_0 --------------------------
	.section	.text.triton_poi_fused_add_native_layer_norm_0,"ax",@progbits
	.align	128
        .global         triton_poi_fused_add_native_layer_norm_0
        .type           triton_poi_fused_add_native_layer_norm_0,@function
        .size           triton_poi_fused_add_native_layer_norm_0,(.L_x_1 - triton_poi_fused_add_native_layer_norm_0)
        .other          triton_poi_fused_add_native_layer_norm_0,@"STO_CUDA_ENTRY STV_DEFAULT"
triton_poi_fused_add_native_layer_norm_0:
.text.triton_poi_fused_add_native_layer_norm_0:
[----:B------:R-:W0:Y:S02]  /*0000*/  LDC R1, c[0x0][0x28] ;  /* 0x00000a00ff017b82 */ /* 0x000e240000000800 */
[----:B------:R-:W1:Y:S01]  /*0010*/  S2R R14, SR_TID.X ;  /* 0x00000000000e7919 */ /* 0x000e620000002100 */
[----:B------:R-:W2:Y:S01]  /*0020*/  LDC.64 R2, c[0x0][0x210] ;  /* 0x00008400ff027b82 */ /* 0x000ea20000000a00 */
[----:B------:R-:W-:Y:S01]  /*0030*/  HFMA2.MMA R13, -RZ, RZ, 0, 0 ;  /* 0x00000000ff0d7435 */ /* 0x000fe200000001ff */
[----:B------:R-:W-:Y:S01]  /*0040*/  CS2R R8, SRZ ;  /* 0x0000000000087805 */ /* 0x000fe2000001ff00 */
[----:B------:R-:W3:Y:S01]  /*0050*/  S2R R11, SR_CTAID.X ;  /* 0x00000000000b7919 */ /* 0x000ee20000002500 */
[----:B------:R-:W-:Y:S01]  /*0060*/  ULDC.64 UR4, c[0x0][0x208] ;  /* 0x0000820000047ab9 */ /* 0x000fe20000000a00 */
[----:B------:R-:W-:-:S03]  /*0070*/  MOV R10, RZ ;  /* 0x000000ff000a7202 */ /* 0x000fc60000000f00 */
[----:B------:R-:W4:Y:S01]  /*0080*/  LDC.64 R4, c[0x0][0x218] ;  /* 0x00008600ff047b82 */ /* 0x000f220000000a00 */
[----:B-1----:R-:W-:-:S04]  /*0090*/  LOP3.LUT R0, R14, 0xf, RZ, 0xc0, !PT ;  /* 0x0000000f0e007812 */ /* 0x002fc800078ec0ff */
[----:B---3--:R-:W-:Y:S01]  /*00a0*/  LEA R11, R11, R0, 0x4 ;  /* 0x000000000b0b7211 */ /* 0x008fe200078e20ff */
[----:B------:R-:W-:-:S03]  /*00b0*/  HFMA2.MMA R0, -RZ, RZ, 0, 0 ;  /* 0x00000000ff007435 */ /* 0x000fc600000001ff */
[C---:B------:R-:W-:Y:S02]  /*00c0*/  ISETP.GE.AND P0, PT, R11.reuse, 0x10, PT ;  /* 0x000000100b00780c */ /* 0x040fe40003f06270 */
[----:B------:R-:W-:-:S05]  /*00d0*/  SHF.L.U32 R7, R11, 0x2, RZ ;  /* 0x000000020b077819 */ /* 0x000fca00000006ff */
[----:B--2---:R-:W-:-:S04]  /*00e0*/  IMAD.WIDE R2, R7, 0x4, R2 ;  /* 0x0000000407027825 */ /* 0x004fc800078e0202 */
[----:B----4-:R-:W-:Y:S01]  /*00f0*/  IMAD.WIDE R4, R7, 0x4, R4 ;  /* 0x0000000407047825 */ /* 0x010fe200078e0204 */
[----:B------:R-:W-:Y:S01]  /*0100*/  CS2R R6, SRZ ;  /* 0x0000000000067805 */ /* 0x000fe2000001ff00 */
[----:B------:R-:W2:Y:S01]  /*0110*/  @!P0 LDG.E.EL R0, desc[UR4][R2.64] ;  /* 0x0000000402008981 */ /* 0x000ea2000c2e1900 */
[----:B------:R-:W-:-:S03]  /*0120*/  MOV R15, RZ ;  /* 0x000000ff000f7202 */ /* 0x000fc60000000f00 */
[----:B------:R-:W3:Y:S04]  /*0130*/  @!P0 LDG.E.EL R9, desc[UR4][R4.64+0x4] ;  /* 0x0000040404098981 */ /* 0x000ee8000c2e1900 */
[----:B------:R-:W3:Y:S04]  /*0140*/  @!P0 LDG.E.EL R6, desc[UR4][R2.64+0x4] ;  /* 0x0000040402068981 */ /* 0x000ee8000c2e1900 */
[----:B------:R-:W2:Y:S04]  /*0150*/  @!P0 LDG.E.EL R7, desc[UR4][R4.64] ;  /* 0x0000000404078981 */ /* 0x000ea8000c2e1900 */
[----:B------:R-:W4:Y:S04]  /*0160*/  @!P0 LDG.E.EL R8, desc[UR4][R2.64+0x8] ;  /* 0x0000080402088981 */ /* 0x000f28000c2e1900 */
[----:B------:R-:W4:Y:S04]  /*0170*/  @!P0 LDG.E.EL R13, desc[UR4][R4.64+0x8] ;  /* 0x00000804040d8981 */ /* 0x000f28000c2e1900 */
[----:B------:R-:W5:Y:S04]  /*0180*/  @!P0 LDG.E.EL R10, desc[UR4][R2.64+0xc] ;  /* 0x00000c04020a8981 */ /* 0x000f68000c2e1900 */
[----:B------:R-:W5:Y:S01]  /*0190*/  @!P0 LDG.E.EL R15, desc[UR4][R4.64+0xc] ;  /* 0x00000c04040f8981 */ /* 0x000f62000c2e1900 */
[----:B------:R-:W-:-:S04]  /*01a0*/  LOP3.LUT P0, RZ, R14, 0x10, RZ, 0xc0, !PT ;  /* 0x000000100eff7812 */ /* 0x000fc8000780c0ff */
[----:B------:R-:W-:Y:S01]  /*01b0*/  ISETP.LT.AND P0, PT, R11, 0x10, !P0 ;  /* 0x000000100b00780c */ /* 0x000fe20004701270 */
[----:B---3--:R-:W-:Y:S01]  /*01c0*/  FADD R17, R9, R6 ;  /* 0x0000000609117221 */ /* 0x008fe20000000000 */
[----:B--2---:R-:W-:Y:S02]  /*01d0*/  FADD R0, R7, R0 ;  /* 0x0000000007007221 */ /* 0x004fe40000000000 */
[----:B------:R-:W1:Y:S01]  /*01e0*/  LDC.64 R6, c[0x0][0x220] ;  /* 0x00008800ff067b82 */ /* 0x000e620000000a00 */
[----:B----4-:R-:W-:Y:S01]  /*01f0*/  FADD R13, R13, R8 ;  /* 0x000000080d0d7221 */ /* 0x010fe20000000000 */
[----:B------:R-:W-:-:S04]  /*0200*/  FADD R8, R0, R17 ;  /* 0x0000001100087221 */ /* 0x000fc80000000000 */
[----:B------:R-:W-:Y:S01]  /*0210*/  FADD R9, R8, R13 ;  /* 0x0000000d08097221 */ /* 0x000fe20000000000 */
[----:B-----5:R-:W-:-:S04]  /*0220*/  FADD R10, R15, R10 ;  /* 0x0000000a0f0a7221 */ /* 0x020fc80000000000 */
[----:B------:R-:W-:Y:S02]  /*0230*/  FADD R12, R10, R9 ;  /* 0x000000090a0c7221 */ /* 0x000fe40000000000 */
[----:B------:R-:W2:Y:S02]  /*0240*/  LDC.64 R8, c[0x0][0x228] ;  /* 0x00008a00ff087b82 */ /* 0x000ea40000000a00 */
[----:B------:R-:W-:-:S04]  /*0250*/  FMUL R15, R12, 0.25 ;  /* 0x3e8000000c0f7820 */ /* 0x000fc80000400000 */
[--C-:B------:R-:W-:Y:S01]  /*0260*/  FADD R17, R17, -R15.reuse ;  /* 0x8000000f11117221 */ /* 0x100fe20000000000 */
[----:B------:R-:W-:-:S03]  /*0270*/  FADD R0, R0, -R15 ;  /* 0x8000000f00007221 */ /* 0x000fc60000000000 */
[----:B------:R-:W-:Y:S01]  /*0280*/  FMUL R17, R17, R17 ;  /* 0x0000001111117220 */ /* 0x000fe20000400000 */
[----:B-1----:R-:W-:-:S04]  /*0290*/  IMAD.WIDE R2, R11, 0x4, R6 ;  /* 0x000000040b027825 */ /* 0x002fc800078e0206 */
[----:B------:R-:W-:Y:S01]  /*02a0*/  FFMA R17, R0, R0, R17 ;  /* 0x0000000000117223 */ /* 0x000fe20000000011 */
[--C-:B------:R-:W-:Y:S01]  /*02b0*/  FADD R0, R13, -R15.reuse ;  /* 0x8000000f0d007221 */ /* 0x100fe20000000000 */
[----:B------:R-:W-:Y:S01]  /*02c0*/  FADD R10, R10, -R15 ;  /* 0x8000000f0a0a7221 */ /* 0x000fe20000000000 */
[----:B------:R1:W-:Y:S02]  /*02d0*/  @P0 STG.E desc[UR4][R2.64], R15 ;  /* 0x0000000f02000986 */ /* 0x0003e4000c101904 */
[----:B------:R-:W-:-:S04]  /*02e0*/  FFMA R17, R0, R0, R17 ;  /* 0x0000000000117223 */ /* 0x000fc80000000011 */
[----:B------:R-:W-:Y:S01]  /*02f0*/  FFMA R17, R10, R10, R17 ;  /* 0x0000000a0a117223 */ /* 0x000fe20000000011 */
[----:B--2---:R-:W-:Y:S01]  /*0300*/  IMAD.WIDE R4, R11, 0x4, R8 ;  /* 0x000000040b047825 */ /* 0x004fe200078e0208 */
[----:B------:R-:W-:Y:S06]  /*0310*/  @!P0 EXIT ;  /* 0x000000000000894d */ /* 0x000fec0003800000 */
[----:B------:R-:W-:-:S05]  /*0320*/  FMUL R17, R17, 0.25 ;  /* 0x3e80000011117820 */ /* 0x000fca0000400000 */
[----:B------:R-:W-:Y:S01]  /*0330*/  STG.E desc[UR4][R4.64], R17 ;  /* 0x0000001104007986 */ /* 0x000fe2000c101904 */
[----:B------:R-:W-:Y:S05]  /*0340*/  EXIT ;  /* 0x000000000000794d */ /* 0x000fea0003800000 */
.L_x_0:
[----:B------:R-:W-:-:S00]  /*0350*/  BRA `(.L_x_0) ;  /* 0xfffffffc00fc7947 */ /* 0x000fc0000383ffff */
[----:B------:R-:W-:-:S00]  /*0360*/  NOP ;  /* 0x0000000000007918 */ /* 0x000fc00000000000 */
        /* <DEDUP_REMOVED lines=9> */
.L_x_1:


//--------------------- .nv.constant0.triton_poi_fused_add_native_layer_norm_0 --------------------------
	.section	.nv.constant0.triton_poi_fused_add_native_layer_norm_0,"a",@progbits
	.sectionflags	@""
	.align	4
.nv.constant0.triton_poi_fused_add_native_layer_norm_0:
	.zero		564
